	.headerflags	@"EF_CUDA_TEXMODE_UNIFIED EF_CUDA_64BIT_ADDRESS EF_CUDA_ACCELERATORS EF_CUDA_SM90 EF_CUDA_VIRTUAL_SM(EF_CUDA_SM90)"
	.elftype	@"ET_EXEC"


//--------------------- .nv.info                  --------------------------
	.section	.nv.info,"",@"SHT_CUDA_INFO"
	.align	4


	//----- nvinfo : EIATTR_REGCOUNT
	.align		4
        /*0000*/ 	.byte	0x04, 0x2f
        /*0002*/ 	.short	(.L_3 - .L_2)
	.align		4
.L_2:
        /*0004*/ 	.word	index@(triton_poi_fused_cat_2)
        /*0008*/ 	.word	0x00000016


	//----- nvinfo : EIATTR_MIN_STACK_SIZE
	.align		4
.L_3:
        /*000c*/ 	.byte	0x04, 0x12
        /*000e*/ 	.short	(.L_5 - .L_4)
	.align		4
.L_4:
        /*0010*/ 	.word	index@(triton_poi_fused_cat_2)
        /*0014*/ 	.word	0x00000000


	//----- nvinfo : EIATTR_FRAME_SIZE
	.align		4
.L_5:
        /*0018*/ 	.byte	0x04, 0x11
        /*001a*/ 	.short	(.L_7 - .L_6)
	.align		4
.L_6:
        /*001c*/ 	.word	index@(triton_poi_fused_cat_2)
        /*0020*/ 	.word	0x00000000


	//----- nvinfo : EIATTR_MIN_STACK_SIZE
	.align		4
.L_7:
        /*0024*/ 	.byte	0x04, 0x12
        /*0026*/ 	.short	(.L_9 - .L_8)
	.align		4
.L_8:
        /*0028*/ 	.word	index@(triton_poi_fused_cat_2)
        /*002c*/ 	.word	0x00000000
.L_9:


//--------------------- .nv.info.triton_poi_fused_cat_2 --------------------------
	.section	.nv.info.triton_poi_fused_cat_2,"",@"SHT_CUDA_INFO"
	.sectionflags	@""
	.align	4


	//----- nvinfo : EIATTR_CUDA_API_VERSION
	.align		4
        /*0000*/ 	.byte	0x04, 0x37
        /*0002*/ 	.short	(.L_11 - .L_10)
.L_10:
        /*0004*/ 	.word	0x0000007c


	//----- nvinfo : EIATTR_KPARAM_INFO
	.align		4
.L_11:
        /*0008*/ 	.byte	0x04, 0x17
        /*000a*/ 	.short	(.L_13 - .L_12)
.L_12:
        /*000c*/ 	.word	0x00000000
        /*0010*/ 	.short	0x0007
        /*0012*/ 	.short	0x0038
        /*0014*/ 	.byte	0x00, 0xf0, 0x11, 0x00


	//----- nvinfo : EIATTR_KPARAM_INFO
	.align		4
.L_13:
        /*0018*/ 	.byte	0x04, 0x17
        /*001a*/ 	.short	(.L_15 - .L_14)
.L_14:
        /*001c*/ 	.word	0x00000000
        /*0020*/ 	.short	0x0006
        /*0022*/ 	.short	0x0030
        /*0024*/ 	.byte	0x00, 0xf4, 0x21, 0x00


	//----- nvinfo : EIATTR_KPARAM_INFO
	.align		4
.L_15:
        /*0028*/ 	.byte	0x04, 0x17
        /*002a*/ 	.short	(.L_17 - .L_16)
.L_16:
        /*002c*/ 	.word	0x00000000
        /*0030*/ 	.short	0x0005
        /*0032*/ 	.short	0x0028
        /*0034*/ 	.byte	0x00, 0xf4, 0x21, 0x00


	//----- nvinfo : EIATTR_KPARAM_INFO
	.align		4
.L_17:
        /*0038*/ 	.byte	0x04, 0x17
        /*003a*/ 	.short	(.L_19 - .L_18)
.L_18:
        /*003c*/ 	.word	0x00000000
        /*0040*/ 	.short	0x0004
        /*0042*/ 	.short	0x0020
        /*0044*/ 	.byte	0x00, 0xf4, 0x21, 0x00


	//----- nvinfo : EIATTR_KPARAM_INFO
	.align		4
.L_19:
        /*0048*/ 	.byte	0x04, 0x17
        /*004a*/ 	.short	(.L_21 - .L_20)
.L_20:
        /*004c*/ 	.word	0x00000000
        /*0050*/ 	.short	0x0003
        /*0052*/ 	.short	0x0018
        /*0054*/ 	.byte	0x00, 0xf4, 0x21, 0x00


	//----- nvinfo : EIATTR_KPARAM_INFO
	.align		4
.L_21:
        /*0058*/ 	.byte	0x04, 0x17
        /*005a*/ 	.short	(.L_23 - .L_22)
.L_22:
        /*005c*/ 	.word	0x00000000
        /*0060*/ 	.short	0x0002
        /*0062*/ 	.short	0x0010
        /*0064*/ 	.byte	0x00, 0xf4, 0x21, 0x00


	//----- nvinfo : EIATTR_KPARAM_INFO
	.align		4
.L_23:
        /*0068*/ 	.byte	0x04, 0x17
        /*006a*/ 	.short	(.L_25 - .L_24)
.L_24:
        /*006c*/ 	.word	0x00000000
        /*0070*/ 	.short	0x0001
        /*0072*/ 	.short	0x0008
        /*0074*/ 	.byte	0x00, 0xf4, 0x21, 0x00


	//----- nvinfo : EIATTR_KPARAM_INFO
	.align		4
.L_25:
        /*0078*/ 	.byte	0x04, 0x17
        /*007a*/ 	.short	(.L_27 - .L_26)
.L_26:
        /*007c*/ 	.word	0x00000000
        /*0080*/ 	.short	0x0000
        /*0082*/ 	.short	0x0000
        /*0084*/ 	.byte	0x00, 0xf4, 0x21, 0x00


	//----- nvinfo : EIATTR_SPARSE_MMA_MASK
	.align		4
.L_27:
        /*0088*/ 	.byte	0x03, 0x50
        /*008a*/ 	.short	0x0000


	//----- nvinfo : EIATTR_MAXREG_COUNT
	.align		4
        /*008c*/ 	.byte	0x03, 0x1b
        /*008e*/ 	.short	0x00ff


	//----- nvinfo : EIATTR_EXIT_INSTR_OFFSETS
	.align		4
        /*0090*/ 	.byte	0x04, 0x1c
        /*0092*/ 	.short	(.L_29 - .L_28)


	//   ....[0]....
.L_28:
        /*0094*/ 	.word	0x000004e0


	//   ....[1]....
        /*0098*/ 	.word	0x00000500


	//----- nvinfo : EIATTR_REQNTID
	.align		4
.L_29:
        /*009c*/ 	.byte	0x04, 0x10
        /*009e*/ 	.short	(.L_31 - .L_30)
.L_30:
        /*00a0*/ 	.word	0x00000080
        /*00a4*/ 	.word	0x00000001
        /*00a8*/ 	.word	0x00000001


	//----- nvinfo : EIATTR_CBANK_PARAM_SIZE
	.align		4
.L_31:
        /*00ac*/ 	.byte	0x03, 0x19
        /*00ae*/ 	.short	0x003c


	//----- nvinfo : EIATTR_PARAM_CBANK
	.align		4
        /*00b0*/ 	.byte	0x04, 0x0a
        /*00b2*/ 	.short	(.L_33 - .L_32)
	.align		4
.L_32:
        /*00b4*/ 	.word	index@(.nv.constant0.triton_poi_fused_cat_2)
        /*00b8*/ 	.short	0x0210
        /*00ba*/ 	.short	0x003c


	//----- nvinfo : EIATTR_SW_WAR
	.align		4
.L_33:
        /*00bc*/ 	.byte	0x04, 0x36
        /*00be*/ 	.short	(.L_35 - .L_34)
.L_34:
        /*00c0*/ 	.word	0x00000008
.L_35:


//--------------------- .nv.callgraph             --------------------------
	.section	.nv.callgraph,"",@"SHT_CUDA_CALLGRAPH"
	.align	4
	.sectionentsize	8
	.align		4
        /*0000*/ 	.word	0x00000000
	.align		4
        /*0004*/ 	.word	0xffffffff
	.align		4
        /*0008*/ 	.word	0x00000000
	.align		4
        /*000c*/ 	.word	0xfffffffe
	.align		4
        /*0010*/ 	.word	0x00000000
	.align		4
        /*0014*/ 	.word	0xfffffffd
	.align		4
        /*0018*/ 	.word	0x00000000
	.align		4
        /*001c*/ 	.word	0xfffffffc


//--------------------- .nv.constant4             --------------------------
	.section	.nv.constant4,"a",@progbits
	.align	8
	.align		8
.nv.constant4:
        /*0000*/ 	.dword	_$_str
	.align		8
        /*0008*/ 	.dword	_$_str_$_2


//--------------------- .text.triton_poi_fused_cat_2 --------------------------
	.section	.text.triton_poi_fused_cat_2,"ax",@progbits
	.align	128
        .global         triton_poi_fused_cat_2
        .type           triton_poi_fused_cat_2,@function
        .size           triton_poi_fused_cat_2,(.L_x_1 - triton_poi_fused_cat_2)
        .other          triton_poi_fused_cat_2,@"STO_CUDA_ENTRY STV_DEFAULT"
triton_poi_fused_cat_2:
.text.triton_poi_fused_cat_2:
[----:B------:R-:W0:Y:S01]  /*0000*/  LDC R1, c[0x0][0x28] ;  /* 0x00000a00ff017b82 */ /* 0x000e220000000800 */
[----:B------:R-:W1:Y:S07]  /*0010*/  S2R R0, SR_TID.X ;  /* 0x0000000000007919 */ /* 0x000e6e0000002100 */
[----:B------:R-:W2:Y:S01]  /*0020*/  LDC.64 R16, c[0x0][0x220] ;  /* 0x00008800ff107b82 */ /* 0x000ea20000000a00 */
[----:B------:R-:W-:Y:S01]  /*0030*/  IMAD.MOV.U32 R4, RZ, RZ, RZ ;  /* 0x000000ffff047224 */ /* 0x000fe200078e00ff */
[----:B------:R-:W-:Y:S01]  /*0040*/  ULDC.64 UR4, c[0x0][0x208] ;  /* 0x0000820000047ab9 */ /* 0x000fe20000000a00 */
[----:B------:R-:W3:Y:S05]  /*0050*/  S2R R3, SR_CTAID.X ;  /* 0x0000000000037919 */ /* 0x000eea0000002500 */
[----:B------:R-:W4:Y:S08]  /*0060*/  LDC.64 R14, c[0x0][0x210] ;  /* 0x00008400ff0e7b82 */ /* 0x000f300000000a00 */
[----:B------:R-:W5:Y:S08]  /*0070*/  LDC.64 R10, c[0x0][0x218] ;  /* 0x00008600ff0a7b82 */ /* 0x000f700000000a00 */
[----:B------:R-:W4:Y:S01]  /*0080*/  LDC.64 R8, c[0x0][0x228] ;  /* 0x00008a00ff087b82 */ /* 0x000f220000000a00 */
[----:B------:R-:W-:Y:S01]  /*0090*/  IMAD.MOV.U32 R12, RZ, RZ, RZ ;  /* 0x000000ffff0c7224 */ /* 0x000fe200078e00ff */
[----:B------:R-:W-:Y:S01]  /*00a0*/  ULDC.64 UR6, c[0x0][0x238] ;  /* 0x00008e0000067ab9 */ /* 0x000fe20000000a00 */
[----:B-1----:R-:W-:-:S05]  /*00b0*/  LOP3.LUT R0, R0, 0x7f, RZ, 0xc0, !PT ;  /* 0x0000007f00007812 */ /* 0x002fca00078ec0ff */
[----:B---3--:R-:W-:-:S05]  /*00c0*/  IMAD R0, R3, 0x80, R0 ;  /* 0x0000008003007824 */ /* 0x008fca00078e0200 */
[----:B------:R-:W-:-:S04]  /*00d0*/  SHF.R.S32.HI R3, RZ, 0x1f, R0 ;  /* 0x0000001fff037819 */ /* 0x000fc80000011400 */
[----:B------:R-:W-:-:S04]  /*00e0*/  LEA.HI R6, R3, R0, RZ, 0x4 ;  /* 0x0000000003067211 */ /* 0x000fc800078f20ff */
[----:B------:R-:W-:-:S04]  /*00f0*/  SHF.R.S32.HI R5, RZ, 0x4, R6 ;  /* 0x00000004ff057819 */ /* 0x000fc80000011406 */
[----:B------:R-:W-:-:S04]  /*0100*/  LEA.HI R2, R5, R5, RZ, 0x3 ;  /* 0x0000000505027211 */ /* 0x000fc800078f18ff */
[----:B------:R-:W-:-:S05]  /*0110*/  LOP3.LUT R2, R2, 0xfffffff8, RZ, 0xc0, !PT ;  /* 0xfffffff802027812 */ /* 0x000fca00078ec0ff */
[----:B------:R-:W-:-:S04]  /*0120*/  IMAD.IADD R5, R5, 0x1, -R2 ;  /* 0x0000000105057824 */ /* 0x000fc800078e0a02 */
[C---:B--2---:R-:W-:Y:S01]  /*0130*/  IMAD.WIDE R16, R5.reuse, 0x4, R16 ;  /* 0x0000000405107825 */ /* 0x044fe200078e0210 */
[----:B------:R-:W-:-:S04]  /*0140*/  ISETP.GE.AND P2, PT, R5, 0x4, PT ;  /* 0x000000040500780c */ /* 0x000fc80003f46270 */
[----:B------:R-:W-:-:S13]  /*0150*/  ISETP.LT.AND P3, PT, R0, 0x200, !P2 ;  /* 0x000002000000780c */ /* 0x000fda0005761270 */
[----:B------:R5:W2:Y:S01]  /*0160*/  @P3 LDG.E.EL R4, desc[UR4][R16.64] ;  /* 0x0000000410043981 */ /* 0x000aa2000c2e1900 */
[----:B------:R-:W-:Y:S02]  /*0170*/  LEA.HI R7, R3, R0, RZ, 0x7 ;  /* 0x0000000003077211 */ /* 0x000fe400078f38ff */
[----:B------:R-:W1:Y:S02]  /*0180*/  LDC.64 R2, c[0x0][0x230] ;  /* 0x00008c00ff027b82 */ /* 0x000e640000000a00 */
[----:B------:R-:W-:Y:S02]  /*0190*/  SHF.R.S32.HI R13, RZ, 0x7, R7 ;  /* 0x00000007ff0d7819 */ /* 0x000fe40000011407 */
[----:B------:R-:W-:-:S03]  /*01a0*/  LOP3.LUT R7, R7, 0xffffff80, RZ, 0xc0, !PT ;  /* 0xffffff8007077812 */ /* 0x000fc600078ec0ff */
[----:B------:R-:W-:Y:S02]  /*01b0*/  IMAD.SHL.U32 R13, R13, 0x40, RZ ;  /* 0x000000400d0d7824 */ /* 0x000fe400078e00ff */
[----:B-----5:R-:W-:-:S03]  /*01c0*/  IMAD.WIDE R16, R5, 0x4, R10 ;  /* 0x0000000405107825 */ /* 0x020fc600078e020a */
[----:B------:R-:W-:Y:S01]  /*01d0*/  IADD3 R7, R13, R0, -R7 ;  /* 0x000000000d077210 */ /* 0x000fe20007ffe807 */
[----:B0---4-:R-:W-:-:S04]  /*01e0*/  IMAD.WIDE R18, R5, 0x4, R8 ;  /* 0x0000000405127825 */ /* 0x011fc800078e0208 */
[----:B------:R-:W-:-:S04]  /*01f0*/  IMAD.WIDE R14, R7, 0x4, R14 ;  /* 0x00000004070e7825 */ /* 0x000fc800078e020e */
[----:B------:R-:W-:Y:S01]  /*0200*/  IMAD.MOV.U32 R7, RZ, RZ, RZ ;  /* 0x000000ffff077224 */ /* 0x000fe200078e00ff */
[----:B------:R-:W-:Y:S01]  /*0210*/  LOP3.LUT R9, R6, 0xfffffff0, RZ, 0xc0, !PT ;  /* 0xfffffff006097812 */ /* 0x000fe200078ec0ff */
[----:B------:R0:W3:Y:S01]  /*0220*/  @P3 LDG.E R12, desc[UR4][R14.64] ;  /* 0x000000040e0c3981 */ /* 0x0000e2000c1e1900 */
[----:B------:R-:W-:-:S03]  /*0230*/  IMAD.MOV.U32 R10, RZ, RZ, RZ ;  /* 0x000000ffff0a7224 */ /* 0x000fc600078e00ff */
[----:B------:R-:W4:Y:S01]  /*0240*/  @P3 LDG.E.EL R7, desc[UR4][R16.64] ;  /* 0x0000000410073981 */ /* 0x000f22000c2e1900 */
[----:B------:R-:W-:Y:S02]  /*0250*/  IMAD.MOV.U32 R8, RZ, RZ, RZ ;  /* 0x000000ffff087224 */ /* 0x000fe400078e00ff */
[C---:B------:R-:W-:Y:S01]  /*0260*/  IMAD.IADD R6, R0.reuse, 0x1, -R9 ;  /* 0x0000000100067824 */ /* 0x040fe200078e0a09 */
[----:B------:R-:W-:Y:S01]  /*0270*/  ISETP.GE.AND P0, PT, R0, 0x200, PT ;  /* 0x000002000000780c */ /* 0x000fe20003f06270 */
[C---:B-1----:R-:W-:Y:S01]  /*0280*/  IMAD.WIDE R2, R5.reuse, 0x4, R2 ;  /* 0x0000000405027825 */ /* 0x042fe200078e0202 */
[----:B0-----:R-:W-:Y:S01]  /*0290*/  SHF.R.S32.HI R14, RZ, 0x1f, R13 ;  /* 0x0000001fff0e7819 */ /* 0x001fe2000001140d */
[----:B------:R-:W5:Y:S02]  /*02a0*/  @P3 LDG.E.EL R10, desc[UR4][R18.64] ;  /* 0x00000004120a3981 */ /* 0x000f64000c2e1900 */
[C---:B------:R-:W-:Y:S02]  /*02b0*/  IMAD.SHL.U32 R9, R5.reuse, 0x10, RZ ;  /* 0x0000001005097824 */ /* 0x040fe400078e00ff */
[----:B------:R0:W5:Y:S01]  /*02c0*/  @P3 LDG.E.EL R8, desc[UR4][R2.64] ;  /* 0x0000000402083981 */ /* 0x000162000c2e1900 */
[----:B------:R-:W-:-:S02]  /*02d0*/  ISETP.GT.AND P1, PT, R5, 0x3, !P0 ;  /* 0x000000030500780c */ /* 0x000fc40004724270 */
[----:B------:R-:W-:Y:S02]  /*02e0*/  IADD3 R13, P4, P5, R9, R6, R13 ;  /* 0x00000006090d7210 */ /* 0x000fe40007d9e00d */
[----:B------:R-:W-:Y:S02]  /*02f0*/  SHF.R.S32.HI R6, RZ, 0x1f, R6 ;  /* 0x0000001fff067819 */ /* 0x000fe40000011406 */
[----:B------:R-:W-:Y:S01]  /*0300*/  SHF.R.S32.HI R9, RZ, 0x1f, R9 ;  /* 0x0000001fff097819 */ /* 0x000fe20000011409 */
[----:B0-----:R-:W0:Y:S03]  /*0310*/  LDC.64 R2, c[0x0][0x240] ;  /* 0x00009000ff027b82 */ /* 0x001e260000000a00 */
[----:B------:R-:W-:Y:S01]  /*0320*/  IADD3.X R6, R9, R6, R14, P4, P5 ;  /* 0x0000000609067210 */ /* 0x000fe200027ea40e */
[----:B------:R-:W-:Y:S01]  /*0330*/  IMAD.MOV.U32 R9, RZ, RZ, RZ ;  /* 0x000000ffff097224 */ /* 0x000fe200078e00ff */
[----:B------:R-:W-:-:S04]  /*0340*/  LEA R14, P4, R13, UR6, 0x2 ;  /* 0x000000060d0e7c11 */ /* 0x000fc8000f8810ff */
[----:B------:R-:W-:-:S05]  /*0350*/  LEA.HI.X R15, R13, UR7, R6, 0x2, P4 ;  /* 0x000000070d0f7c11 */ /* 0x000fca000a0f1406 */
[----:B------:R-:W5:Y:S01]  /*0360*/  @P1 LDG.E R9, desc[UR4][R14.64+-0x100] ;  /* 0xffff00040e091981 */ /* 0x000f62000c1e1900 */
[----:B------:R-:W-:Y:S02]  /*0370*/  IMAD.MOV.U32 R6, RZ, RZ, 0x3e800000 ;  /* 0x3e800000ff067424 */ /* 0x000fe400078e00ff */
[----:B0-----:R-:W-:Y:S01]  /*0380*/  IMAD.WIDE R2, R0, 0x4, R2 ;  /* 0x0000000400027825 */ /* 0x001fe200078e0202 */
[----:B--2---:R-:W-:-:S05]  /*0390*/  SEL R4, R4, RZ, P3 ;  /* 0x000000ff04047207 */ /* 0x004fca0001800000 */
[----:B------:R-:W-:-:S04]  /*03a0*/  FADD R4, R4, 9.9999997473787516356e-06 ;  /* 0x3727c5ac04047421 */ /* 0x000fc80000000000 */
[----:B------:R-:W0:Y:S02]  /*03b0*/  MUFU.SQRT R5, R4 ;  /* 0x0000000400057308 */ /* 0x000e240000002000 */
[C---:B0-----:R-:W-:Y:S02]  /*03c0*/  FSETP.GT.AND P4, PT, R5.reuse, 8.50705917302346158658e+37, PT ;  /* 0x7e8000000500780b */ /* 0x041fe40003f84000 */
[----:B------:R-:W-:Y:S02]  /*03d0*/  FSETP.GEU.AND P5, PT, R5, 1.175494350822287508e-38, PT ;  /* 0x008000000500780b */ /* 0x000fe40003fae000 */
[----:B------:R-:W-:Y:S02]  /*03e0*/  FSEL R6, R6, 1, P4 ;  /* 0x3f80000006067808 */ /* 0x000fe40002000000 */
[----:B---3--:R-:W-:Y:S02]  /*03f0*/  SEL R12, R12, RZ, P3 ;  /* 0x000000ff0c0c7207 */ /* 0x008fe40001800000 */
[----:B----4-:R-:W-:-:S05]  /*0400*/  SEL R7, R7, RZ, P3 ;  /* 0x000000ff07077207 */ /* 0x010fca0001800000 */
[----:B------:R-:W-:Y:S01]  /*0410*/  @P4 FMUL R5, R5, 0.25 ;  /* 0x3e80000005054820 */ /* 0x000fe20000400000 */
[----:B------:R-:W-:Y:S01]  /*0420*/  FADD R4, R12, -R7 ;  /* 0x800000070c047221 */ /* 0x000fe20000000000 */
[----:B------:R-:W-:Y:S01]  /*0430*/  @!P5 FMUL R6, R6, 16777216 ;  /* 0x4b8000000606d820 */ /* 0x000fe20000400000 */
[----:B-----5:R-:W-:Y:S01]  /*0440*/  SEL R10, R10, RZ, P3 ;  /* 0x000000ff0a0a7207 */ /* 0x020fe20001800000 */
[----:B------:R-:W-:Y:S01]  /*0450*/  @!P5 FMUL R5, R5, 16777216 ;  /* 0x4b8000000505d820 */ /* 0x000fe20000400000 */
[----:B------:R-:W-:-:S05]  /*0460*/  SEL R8, R8, RZ, P3 ;  /* 0x000000ff08087207 */ /* 0x000fca0001800000 */
[----:B------:R-:W0:Y:S02]  /*0470*/  MUFU.RCP R5, R5 ;  /* 0x0000000500057308 */ /* 0x000e240000001000 */
[----:B0-----:R-:W-:-:S04]  /*0480*/  FMUL R7, R5, R6 ;  /* 0x0000000605077220 */ /* 0x001fc80000400000 */
[----:B------:R-:W-:-:S04]  /*0490*/  FMUL R7, R4, R7 ;  /* 0x0000000704077220 */ /* 0x000fc80000400000 */
[----:B------:R-:W-:-:S05]  /*04a0*/  FFMA R8, R7, R10, R8 ;  /* 0x0000000a07087223 */ /* 0x000fca0000000008 */
[----:B------:R-:W-:-:S04]  /*04b0*/  FSETP.GEU.AND P3, PT, R8, RZ, PT ;  /* 0x000000ff0800720b */ /* 0x000fc80003f6e000 */
[----:B------:R-:W-:Y:S02]  /*04c0*/  FSEL R5, R8, RZ, P3 ;  /* 0x000000ff08057208 */ /* 0x000fe40001800000 */
[----:B------:R-:W-:Y:S01]  /*04d0*/  @P2 SEL R5, R9, RZ, P1 ;  /* 0x000000ff09052207 */ /* 0x000fe20000800000 */
[----:B------:R-:W-:Y:S06]  /*04e0*/  @P0 EXIT ;  /* 0x000000000000094d */ /* 0x000fec0003800000 */
[----:B------:R-:W-:Y:S01]  /*04f0*/  STG.E desc[UR4][R2.64], R5 ;  /* 0x0000000502007986 */ /* 0x000fe2000c101904 */
[----:B------:R-:W-:Y:S05]  /*0500*/  EXIT ;  /* 0x000000000000794d */ /* 0x000fea0003800000 */
.L_x_0:
[----:B------:R-:W-:-:S00]  /*0510*/  BRA `(.L_x_0) ;  /* 0xfffffffc00fc7947 */ /* 0x000fc0000383ffff */
[----:B------:R-:W-:-:S00]  /*0520*/  NOP ;  /* 0x0000000000007918 */ /* 0x000fc00000000000 */
        /* <DEDUP_REMOVED lines=13> */
.L_x_1:


//--------------------- .nv.global.init           --------------------------
	.section	.nv.global.init,"aw",@progbits
.nv.global.init:
	.type		_$_str,@object
	.size		_$_str,(_$_str_$_2 - _$_str)
_$_str:
        /*0000*/ 	.byte	0x5f, 0x5f, 0x43, 0x55, 0x44, 0x41, 0x5f, 0x46, 0x54, 0x5a, 0x00
	.type		_$_str_$_2,@object
	.size		_$_str_$_2,(.L_1 - _$_str_$_2)
_$_str_$_2:
        /*000b*/ 	.byte	0x5f, 0x5f, 0x43, 0x55, 0x44, 0x41, 0x5f, 0x50, 0x52, 0x45, 0x43, 0x5f, 0x53, 0x51, 0x52, 0x54
        /*001b*/ 	.byte	0x00
.L_1:


//--------------------- .nv.constant0.triton_poi_fused_cat_2 --------------------------
	.section	.nv.constant0.triton_poi_fused_cat_2,"a",@progbits
	.sectionflags	@""
	.align	4
.nv.constant0.triton_poi_fused_cat_2:
	.zero		588
